//
// Generated by NVIDIA NVVM Compiler
//
// Compiler Build ID: CL-36424714
// Cuda compilation tools, release 13.0, V13.0.88
// Based on NVVM 20.0.0
//

.version 9.0
.target sm_100
.address_size 64

	// .globl	minpool_kernel

.visible .entry minpool_kernel(
	.param .u64 .ptr .align 1 minpool_kernel_param_0,
	.param .u64 .ptr .align 1 minpool_kernel_param_1
)
.maxntid 1024
{
	.reg .pred 	%p<27>;
	.reg .b32 	%r<2>;
	.reg .b32 	%f<102>;
	.reg .b64 	%rd<9>;

	ld.param.u64 	%rd3, [minpool_kernel_param_0];
	ld.param.u64 	%rd2, [minpool_kernel_param_1];
	cvta.to.global.u64 	%rd4, %rd3;
	mov.u32 	%r1, %tid.x;
	setp.gt.u32 	%p1, %r1, 63;
	mul.wide.u32 	%rd5, %r1, 4;
	add.s64 	%rd1, %rd4, %rd5;
	mov.f32 	%f78, 0f7F7FFFFD;
	@%p1 bra 	$L__BB0_2;
	ld.global.nc.f32 	%f52, [%rd1];
	min.f32 	%f78, %f52, 0f7F7FFFFD;
$L__BB0_2:
	setp.gt.u32 	%p2, %r1, 63;
	@%p2 bra 	$L__BB0_4;
	ld.global.nc.f32 	%f53, [%rd1+256];
	min.f32 	%f78, %f78, %f53;
$L__BB0_4:
	setp.gt.u32 	%p3, %r1, 63;
	@%p3 bra 	$L__BB0_6;
	ld.global.nc.f32 	%f54, [%rd1+512];
	min.f32 	%f78, %f78, %f54;
$L__BB0_6:
	setp.gt.u32 	%p4, %r1, 63;
	@%p4 bra 	$L__BB0_8;
	ld.global.nc.f32 	%f55, [%rd1+768];
	min.f32 	%f78, %f78, %f55;
$L__BB0_8:
	setp.gt.u32 	%p5, %r1, 63;
	@%p5 bra 	$L__BB0_10;
	ld.global.nc.f32 	%f56, [%rd1+1024];
	min.f32 	%f78, %f78, %f56;
$L__BB0_10:
	setp.gt.u32 	%p6, %r1, 63;
	@%p6 bra 	$L__BB0_12;
	ld.global.nc.f32 	%f57, [%rd1+1280];
	min.f32 	%f78, %f78, %f57;
$L__BB0_12:
	setp.gt.u32 	%p7, %r1, 63;
	@%p7 bra 	$L__BB0_14;
	ld.global.nc.f32 	%f58, [%rd1+1536];
	min.f32 	%f78, %f78, %f58;
$L__BB0_14:
	setp.gt.u32 	%p8, %r1, 63;
	@%p8 bra 	$L__BB0_16;
	ld.global.nc.f32 	%f59, [%rd1+1792];
	min.f32 	%f78, %f78, %f59;
$L__BB0_16:
	setp.gt.u32 	%p9, %r1, 63;
	@%p9 bra 	$L__BB0_18;
	ld.global.nc.f32 	%f60, [%rd1+2048];
	min.f32 	%f78, %f78, %f60;
$L__BB0_18:
	setp.gt.u32 	%p10, %r1, 63;
	@%p10 bra 	$L__BB0_20;
	ld.global.nc.f32 	%f61, [%rd1+2304];
	min.f32 	%f78, %f78, %f61;
$L__BB0_20:
	setp.gt.u32 	%p11, %r1, 63;
	@%p11 bra 	$L__BB0_22;
	ld.global.nc.f32 	%f62, [%rd1+2560];
	min.f32 	%f78, %f78, %f62;
$L__BB0_22:
	setp.gt.u32 	%p12, %r1, 63;
	@%p12 bra 	$L__BB0_24;
	ld.global.nc.f32 	%f63, [%rd1+2816];
	min.f32 	%f78, %f78, %f63;
$L__BB0_24:
	setp.gt.u32 	%p13, %r1, 63;
	@%p13 bra 	$L__BB0_26;
	ld.global.nc.f32 	%f64, [%rd1+3072];
	min.f32 	%f78, %f78, %f64;
$L__BB0_26:
	setp.gt.u32 	%p14, %r1, 63;
	@%p14 bra 	$L__BB0_28;
	ld.global.nc.f32 	%f65, [%rd1+3328];
	min.f32 	%f78, %f78, %f65;
$L__BB0_28:
	setp.gt.u32 	%p15, %r1, 63;
	@%p15 bra 	$L__BB0_30;
	ld.global.nc.f32 	%f66, [%rd1+3584];
	min.f32 	%f78, %f78, %f66;
$L__BB0_30:
	setp.gt.u32 	%p16, %r1, 63;
	@%p16 bra 	$L__BB0_32;
	ld.global.nc.f32 	%f67, [%rd1+3840];
	min.f32 	%f78, %f78, %f67;
$L__BB0_32:
	setp.gt.u32 	%p17, %r1, 63;
	@%p17 bra 	$L__BB0_34;
	ld.global.nc.f32 	%f68, [%rd1+4096];
	min.f32 	%f78, %f78, %f68;
$L__BB0_34:
	setp.gt.u32 	%p18, %r1, 63;
	@%p18 bra 	$L__BB0_36;
	ld.global.nc.f32 	%f69, [%rd1+4352];
	min.f32 	%f78, %f78, %f69;
$L__BB0_36:
	setp.gt.u32 	%p19, %r1, 63;
	@%p19 bra 	$L__BB0_38;
	ld.global.nc.f32 	%f70, [%rd1+4608];
	min.f32 	%f78, %f78, %f70;
$L__BB0_38:
	setp.gt.u32 	%p20, %r1, 63;
	@%p20 bra 	$L__BB0_40;
	ld.global.nc.f32 	%f71, [%rd1+4864];
	min.f32 	%f78, %f78, %f71;
$L__BB0_40:
	setp.gt.u32 	%p21, %r1, 63;
	@%p21 bra 	$L__BB0_42;
	ld.global.nc.f32 	%f72, [%rd1+5120];
	min.f32 	%f78, %f78, %f72;
$L__BB0_42:
	setp.gt.u32 	%p22, %r1, 63;
	@%p22 bra 	$L__BB0_44;
	ld.global.nc.f32 	%f73, [%rd1+5376];
	min.f32 	%f78, %f78, %f73;
$L__BB0_44:
	setp.gt.u32 	%p23, %r1, 63;
	@%p23 bra 	$L__BB0_46;
	ld.global.nc.f32 	%f74, [%rd1+5632];
	min.f32 	%f78, %f78, %f74;
$L__BB0_46:
	setp.gt.u32 	%p24, %r1, 63;
	@%p24 bra 	$L__BB0_48;
	ld.global.nc.f32 	%f75, [%rd1+5888];
	min.f32 	%f78, %f78, %f75;
$L__BB0_48:
	setp.gt.u32 	%p25, %r1, 63;
	@%p25 bra 	$L__BB0_50;
	ld.global.nc.f32 	%f76, [%rd1+6144];
	min.f32 	%f78, %f78, %f76;
$L__BB0_50:
	setp.gt.u32 	%p26, %r1, 63;
	@%p26 bra 	$L__BB0_52;
	cvta.to.global.u64 	%rd6, %rd2;
	add.s64 	%rd8, %rd6, %rd5;
	st.global.f32 	[%rd8], %f78;
$L__BB0_52:
	ret;

}


// ===== COMPILED SASS (sm_100) =====

	.target	sm_100

	.elftype	@"ET_EXEC"


//--------------------- .note.nv.tkinfo           --------------------------
	.section	.note.nv.tkinfo,"",@"SHT_NOTE"
	.sectionflags	@"SHF_NOTE_NV_TKINFO"
	.tkinfo
        /*0018*/ 	.word	0x00000002
        /*0030*/ 	.string	""
        /*0030*/ 	.string	"ptxas"
        /*0030*/ 	.string	"Cuda compilation tools, release 13.0, V13.0.88"
        /*0030*/ 	.string	"Build cuda_13.0.r13.0/compiler.36424714_0"
        /*0030*/ 	.string	"-arch sm_100 -m 64 "



//--------------------- .note.nv.cuinfo           --------------------------
	.section	.note.nv.cuinfo,"",@"SHT_NOTE"
	.sectionflags	@"SHF_NOTE_NV_CUINFO"
        /*0018*/ 	.short	0x0002
        /*001a*/ 	.short	0x0064
        /*001c*/ 	.short	0x0082
	.zero		2


//--------------------- .nv.info                  --------------------------
	.section	.nv.info,"",@"SHT_CUDA_INFO"
	.align	4


	//----- nvinfo : EIATTR_REGCOUNT
	.align		4
        /*0000*/ 	.byte	0x04, 0x2f
        /*0002*/ 	.short	(.L_1 - .L_0)
	.align		4
.L_0:
        /*0004*/ 	.word	index@(minpool_kernel)
        /*0008*/ 	.word	0x00000008


	//----- nvinfo : EIATTR_FRAME_SIZE
	.align		4
.L_1:
        /*000c*/ 	.byte	0x04, 0x11
        /*000e*/ 	.short	(.L_3 - .L_2)
	.align		4
.L_2:
        /*0010*/ 	.word	index@(minpool_kernel)
        /*0014*/ 	.word	0x00000000


	//----- nvinfo : EIATTR_MIN_STACK_SIZE
	.align		4
.L_3:
        /*0018*/ 	.byte	0x04, 0x12
        /*001a*/ 	.short	(.L_5 - .L_4)
	.align		4
.L_4:
        /*001c*/ 	.word	index@(minpool_kernel)
        /*0020*/ 	.word	0x00000000
.L_5:


//--------------------- .nv.compat                --------------------------
	.section	.nv.compat,"",@"SHT_CUDA_COMPAT_INFO"
	.align	4
        /*0000*/ 	.byte	0x02, 0x09, 0x00, 0x00, 0x02, 0x02, 0x01, 0x00, 0x02, 0x05, 0x05, 0x00, 0x03, 0x07, 0x01, 0x01
        /*0010*/ 	.byte	0x02, 0x03, 0x00, 0x00, 0x02, 0x06, 0x01, 0x00, 0x04, 0x0b, 0x08, 0x00, 0x09, 0x00, 0x00, 0x00
        /*0020*/ 	.byte	0x00, 0x00, 0x00, 0x00


//--------------------- .nv.info.minpool_kernel   --------------------------
	.section	.nv.info.minpool_kernel,"",@"SHT_CUDA_INFO"
	.sectionflags	@""
	.align	4


	//----- nvinfo : EIATTR_CUDA_API_VERSION
	.align		4
        /*0000*/ 	.byte	0x04, 0x37
        /*0002*/ 	.short	(.L_7 - .L_6)
.L_6:
        /*0004*/ 	.word	0x00000082


	//----- nvinfo : EIATTR_KPARAM_INFO
	.align		4
.L_7:
        /*0008*/ 	.byte	0x04, 0x17
        /*000a*/ 	.short	(.L_9 - .L_8)
.L_8:
        /*000c*/ 	.word	0x00000000
        /*0010*/ 	.short	0x0001
        /*0012*/ 	.short	0x0008
        /*0014*/ 	.byte	0x00, 0xf5, 0x21, 0x00


	//----- nvinfo : EIATTR_KPARAM_INFO
	.align		4
.L_9:
        /*0018*/ 	.byte	0x04, 0x17
        /*001a*/ 	.short	(.L_11 - .L_10)
.L_10:
        /*001c*/ 	.word	0x00000000
        /*0020*/ 	.short	0x0000
        /*0022*/ 	.short	0x0000
        /*0024*/ 	.byte	0x00, 0xf5, 0x21, 0x00


	//----- nvinfo : EIATTR_SPARSE_MMA_MASK
	.align		4
.L_11:
        /*0028*/ 	.byte	0x03, 0x50
        /*002a*/ 	.short	0x0000


	//----- nvinfo : EIATTR_MAXREG_COUNT
	.align		4
        /*002c*/ 	.byte	0x03, 0x1b
        /*002e*/ 	.short	0x0040


	//----- nvinfo : EIATTR_MERCURY_ISA_VERSION
	.align		4
        /*0030*/ 	.byte	0x03, 0x5f
        /*0032*/ 	.short	0x0101


	//----- nvinfo : EIATTR_VRC_CTA_INIT_COUNT
	.align		4
        /*0034*/ 	.byte	0x02, 0x4a
	.zero		1
	.zero		1


	//----- nvinfo : EIATTR_EXIT_INSTR_OFFSETS
	.align		4
        /*0038*/ 	.byte	0x04, 0x1c
        /*003a*/ 	.short	(.L_13 - .L_12)


	//   ....[0]....
.L_12:
        /*003c*/ 	.word	0x000005a0


	//   ....[1]....
        /*0040*/ 	.word	0x000005e0


	//----- nvinfo : EIATTR_MAX_THREADS
	.align		4
.L_13:
        /*0044*/ 	.byte	0x04, 0x05
        /*0046*/ 	.short	(.L_15 - .L_14)
.L_14:
        /*0048*/ 	.word	0x00000400
        /*004c*/ 	.word	0x00000001
        /*0050*/ 	.word	0x00000001


	//----- nvinfo : EIATTR_CRS_STACK_SIZE
	.align		4
.L_15:
        /*0054*/ 	.byte	0x04, 0x1e
        /*0056*/ 	.short	(.L_17 - .L_16)
.L_16:
        /*0058*/ 	.word	0x00000000


	//----- nvinfo : EIATTR_CBANK_PARAM_SIZE
	.align		4
.L_17:
        /*005c*/ 	.byte	0x03, 0x19
        /*005e*/ 	.short	0x0010


	//----- nvinfo : EIATTR_PARAM_CBANK
	.align		4
        /*0060*/ 	.byte	0x04, 0x0a
        /*0062*/ 	.short	(.L_19 - .L_18)
	.align		4
.L_18:
        /*0064*/ 	.word	index@(.nv.constant0.minpool_kernel)
        /*0068*/ 	.short	0x0380
        /*006a*/ 	.short	0x0010


	//----- nvinfo : EIATTR_SW_WAR
	.align		4
.L_19:
        /*006c*/ 	.byte	0x04, 0x36
        /*006e*/ 	.short	(.L_21 - .L_20)
.L_20:
        /*0070*/ 	.word	0x00000008
.L_21:


//--------------------- .nv.callgraph             --------------------------
	.section	.nv.callgraph,"",@"SHT_CUDA_CALLGRAPH"
	.align	4
	.sectionentsize	8
	.align		4
        /*0000*/ 	.word	0x00000000
	.align		4
        /*0004*/ 	.word	0xffffffff
	.align		4
        /*0008*/ 	.word	0x00000000
	.align		4
        /*000c*/ 	.word	0xfffffffe
	.align		4
        /*0010*/ 	.word	0x00000000
	.align		4
        /*0014*/ 	.word	0xfffffffd
	.align		4
        /*0018*/ 	.word	0x00000000
	.align		4
        /*001c*/ 	.word	0xfffffffc


//--------------------- .text.minpool_kernel      --------------------------
	.section	.text.minpool_kernel,"ax",@progbits
	.align	128
        .global         minpool_kernel
        .type           minpool_kernel,@function
        .size           minpool_kernel,(.L_x_27 - minpool_kernel)
        .other          minpool_kernel,@"STO_CUDA_ENTRY STV_DEFAULT"
minpool_kernel:
.text.minpool_kernel:
[----:B------:R-:W-:Y:S01]  /*0000*/  LDC R1, c[0x0][0x37c] ;  /* 0x0000df00ff017b82 */ /* 0x000fe20000000800 */
[----:B------:R-:W0:Y:S07]  /*0010*/  S2R R0, SR_TID.X ;  /* 0x0000000000007919 */ /* 0x000e2e0000002100 */
[----:B------:R-:W1:Y:S01]  /*0020*/  LDC.64 R2, c[0x0][0x380] ;  /* 0x0000e000ff027b82 */ /* 0x000e620000000a00 */
[----:B------:R-:W2:Y:S01]  /*0030*/  LDCU.64 UR4, c[0x0][0x358] ;  /* 0x00006b00ff0477ac */ /* 0x000ea20008000a00 */
[----:B------:R-:W-:Y:S01]  /*0040*/  BSSY.RECONVERGENT B0, `(.L_x_0) ;  /* 0x0000009000007945 */ /* 0x000fe20003800200 */
[----:B------:R-:W-:Y:S01]  /*0050*/  IMAD.MOV.U32 R4, RZ, RZ, 0x7f7ffffd ;  /* 0x7f7ffffdff047424 */ /* 0x000fe200078e00ff */
[C---:B0-----:R-:W-:Y:S01]  /*0060*/  ISETP.GT.U32.AND P0, PT, R0.reuse, 0x3f, PT ;  /* 0x0000003f0000780c */ /* 0x041fe20003f04070 */
[----:B-1----:R-:W-:-:S12]  /*0070*/  IMAD.WIDE.U32 R2, R0, 0x4, R2 ;  /* 0x0000000400027825 */ /* 0x002fd800078e0002 */
[----:B--2---:R-:W-:Y:S05]  /*0080*/  @P0 BRA `(.L_x_1) ;  /* 0x0000000000100947 */ /* 0x004fea0003800000 */
[----:B------:R-:W2:Y:S04]  /*0090*/  LDG.E.CONSTANT R4, desc[UR4][R2.64] ;  /* 0x0000000402047981 */ /* 0x000ea8000c1e9900 */
[----:B------:R-:W3:Y:S01]  /*00a0*/  LDG.E.CONSTANT R5, desc[UR4][R2.64+0x100] ;  /* 0x0001000402057981 */ /* 0x000ee2000c1e9900 */
[----:B--2---:R-:W-:-:S04]  /*00b0*/  FMNMX R4, R4, 3.40282306073709652508e+38, PT ;  /* 0x7f7ffffd04047809 */ /* 0x004fc80003800000 */
[----:B---3--:R-:W-:-:S07]  /*00c0*/  FMNMX R4, R4, R5, PT ;  /* 0x0000000504047209 */ /* 0x008fce0003800000 */
.L_x_1:
[----:B------:R-:W-:Y:S05]  /*00d0*/  BSYNC.RECONVERGENT B0 ;  /* 0x0000000000007941 */ /* 0x000fea0003800200 */
.L_x_0:
[----:B------:R-:W-:Y:S04]  /*00e0*/  BSSY.RECONVERGENT B0, `(.L_x_2) ;  /* 0x000004a000007945 */ /* 0x000fe80003800200 */
[----:B------:R-:W-:Y:S04]  /*00f0*/  BSSY.RELIABLE B1, `(.L_x_3) ;  /* 0x0000046000017945 */ /* 0x000fe80003800100 */
[----:B------:R-:W-:Y:S05]  /*0100*/  @P0 BRA `(.L_x_4) ;  /* 0x0000000000140947 */ /* 0x000fea0003800000 */
[----:B------:R-:W2:Y:S02]  /*0110*/  LDG.E.CONSTANT R5, desc[UR4][R2.64+0x200] ;  /* 0x0002000402057981 */ /* 0x000ea4000c1e9900 */
[----:B--2---:R-:W-:Y:S01]  /*0120*/  FMNMX R4, R4, R5, PT ;  /* 0x0000000504047209 */ /* 0x004fe20003800000 */
[----:B------:R-:W-:Y:S06]  /*0130*/  @P0 BRA `(.L_x_5) ;  /* 0x0000000000140947 */ /* 0x000fec0003800000 */
[----:B------:R-:W2:Y:S02]  /*0140*/  LDG.E.CONSTANT R5, desc[UR4][R2.64+0x300] ;  /* 0x0003000402057981 */ /* 0x000ea4000c1e9900 */
[----:B--2---:R-:W-:-:S07]  /*0150*/  FMNMX R4, R4, R5, PT ;  /* 0x0000000504047209 */ /* 0x004fce0003800000 */
.L_x_4:
[----:B------:R-:W-:Y:S05]  /*0160*/  @P0 BRA `(.L_x_6) ;  /* 0x0000000000140947 */ /* 0x000fea0003800000 */
[----:B------:R-:W2:Y:S02]  /*0170*/  LDG.E.CONSTANT R5, desc[UR4][R2.64+0x400] ;  /* 0x0004000402057981 */ /* 0x000ea4000c1e9900 */
[----:B--2---:R-:W-:-:S07]  /*0180*/  FMNMX R4, R4, R5, PT ;  /* 0x0000000504047209 */ /* 0x004fce0003800000 */
.L_x_5:
[----:B------:R-:W-:Y:S05]  /*0190*/  @P0 BRA `(.L_x_7) ;  /* 0x0000000000140947 */ /* 0x000fea0003800000 */
[----:B------:R-:W2:Y:S02]  /*01a0*/  LDG.E.CONSTANT R5, desc[UR4][R2.64+0x500] ;  /* 0x0005000402057981 */ /* 0x000ea4000c1e9900 */
[----:B--2---:R-:W-:-:S07]  /*01b0*/  FMNMX R4, R4, R5, PT ;  /* 0x0000000504047209 */ /* 0x004fce0003800000 */
.L_x_6:
[----:B------:R-:W-:Y:S05]  /*01c0*/  @P0 BRA `(.L_x_8) ;  /* 0x0000000000140947 */ /* 0x000fea0003800000 */
[----:B------:R-:W2:Y:S02]  /*01d0*/  LDG.E.CONSTANT R5, desc[UR4][R2.64+0x600] ;  /* 0x0006000402057981 */ /* 0x000ea4000c1e9900 */
[----:B--2---:R-:W-:-:S07]  /*01e0*/  FMNMX R4, R4, R5, PT ;  /* 0x0000000504047209 */ /* 0x004fce0003800000 */
.L_x_7:
[----:B------:R-:W-:Y:S05]  /*01f0*/  @P0 BRA `(.L_x_9) ;  /* 0x0000000000140947 */ /* 0x000fea0003800000 */
[----:B------:R-:W2:Y:S02]  /*0200*/  LDG.E.CONSTANT R5, desc[UR4][R2.64+0x700] ;  /* 0x0007000402057981 */ /* 0x000ea4000c1e9900 */
[----:B--2---:R-:W-:-:S07]  /*0210*/  FMNMX R4, R4, R5, PT ;  /* 0x0000000504047209 */ /* 0x004fce0003800000 */
.L_x_8:
[----:B------:R-:W-:Y:S05]  /*0220*/  @P0 BRA `(.L_x_10) ;  /* 0x0000000000140947 */ /* 0x000fea0003800000 */
[----:B------:R-:W2:Y:S02]  /*0230*/  LDG.E.CONSTANT R5, desc[UR4][R2.64+0x800] ;  /* 0x0008000402057981 */ /* 0x000ea4000c1e9900 */
[----:B--2---:R-:W-:-:S07]  /*0240*/  FMNMX R4, R4, R5, PT ;  /* 0x0000000504047209 */ /* 0x004fce0003800000 */
.L_x_9:
[----:B------:R-:W-:Y:S05]  /*0250*/  @P0 BRA `(.L_x_11) ;  /* 0x0000000000140947 */ /* 0x000fea0003800000 */
[----:B------:R-:W2:Y:S02]  /*0260*/  LDG.E.CONSTANT R5, desc[UR4][R2.64+0x900] ;  /* 0x0009000402057981 */ /* 0x000ea4000c1e9900 */
[----:B--2---:R-:W-:-:S07]  /*0270*/  FMNMX R4, R4, R5, PT ;  /* 0x0000000504047209 */ /* 0x004fce0003800000 */
.L_x_10:
[----:B------:R-:W-:Y:S05]  /*0280*/  @P0 BRA `(.L_x_12) ;  /* 0x0000000000140947 */ /* 0x000fea0003800000 */
[----:B------:R-:W2:Y:S02]  /*0290*/  LDG.E.CONSTANT R5, desc[UR4][R2.64+0xa00] ;  /* 0x000a000402057981 */ /* 0x000ea4000c1e9900 */
[----:B--2---:R-:W-:-:S07]  /*02a0*/  FMNMX R4, R4, R5, PT ;  /* 0x0000000504047209 */ /* 0x004fce0003800000 */
.L_x_11:
[----:B------:R-:W-:Y:S05]  /*02b0*/  @P0 BRA `(.L_x_13) ;  /* 0x0000000000140947 */ /* 0x000fea0003800000 */
[----:B------:R-:W2:Y:S02]  /*02c0*/  LDG.E.CONSTANT R5, desc[UR4][R2.64+0xb00] ;  /* 0x000b000402057981 */ /* 0x000ea4000c1e9900 */
[----:B--2---:R-:W-:-:S07]  /*02d0*/  FMNMX R4, R4, R5, PT ;  /* 0x0000000504047209 */ /* 0x004fce0003800000 */
.L_x_12:
[----:B------:R-:W-:Y:S05]  /*02e0*/  @P0 BRA `(.L_x_14) ;  /* 0x0000000000140947 */ /* 0x000fea0003800000 */
[----:B------:R-:W2:Y:S02]  /*02f0*/  LDG.E.CONSTANT R5, desc[UR4][R2.64+0xc00] ;  /* 0x000c000402057981 */ /* 0x000ea4000c1e9900 */
[----:B--2---:R-:W-:-:S07]  /*0300*/  FMNMX R4, R4, R5, PT ;  /* 0x0000000504047209 */ /* 0x004fce0003800000 */
.L_x_13:
[----:B------:R-:W-:Y:S05]  /*0310*/  @P0 BRA `(.L_x_15) ;  /* 0x0000000000140947 */ /* 0x000fea0003800000 */
[----:B------:R-:W2:Y:S02]  /*0320*/  LDG.E.CONSTANT R5, desc[UR4][R2.64+0xd00] ;  /* 0x000d000402057981 */ /* 0x000ea4000c1e9900 */
[----:B--2---:R-:W-:-:S07]  /*0330*/  FMNMX R4, R4, R5, PT ;  /* 0x0000000504047209 */ /* 0x004fce0003800000 */
.L_x_14:
[----:B------:R-:W-:Y:S05]  /*0340*/  @P0 BRA `(.L_x_16) ;  /* 0x0000000000140947 */ /* 0x000fea0003800000 */
[----:B------:R-:W2:Y:S02]  /*0350*/  LDG.E.CONSTANT R5, desc[UR4][R2.64+0xe00] ;  /* 0x000e000402057981 */ /* 0x000ea4000c1e9900 */
[----:B--2---:R-:W-:-:S07]  /*0360*/  FMNMX R4, R4, R5, PT ;  /* 0x0000000504047209 */ /* 0x004fce0003800000 */
.L_x_15:
[----:B------:R-:W-:Y:S05]  /*0370*/  @P0 BRA `(.L_x_17) ;  /* 0x0000000000140947 */ /* 0x000fea0003800000 */
[----:B------:R-:W2:Y:S02]  /*0380*/  LDG.E.CONSTANT R5, desc[UR4][R2.64+0xf00] ;  /* 0x000f000402057981 */ /* 0x000ea4000c1e9900 */
[----:B--2---:R-:W-:-:S07]  /*0390*/  FMNMX R4, R4, R5, PT ;  /* 0x0000000504047209 */ /* 0x004fce0003800000 */
.L_x_16:
[----:B------:R-:W-:Y:S05]  /*03a0*/  @P0 BRA `(.L_x_18) ;  /* 0x0000000000140947 */ /* 0x000fea0003800000 */
[----:B------:R-:W2:Y:S02]  /*03b0*/  LDG.E.CONSTANT R5, desc[UR4][R2.64+0x1000] ;  /* 0x0010000402057981 */ /* 0x000ea4000c1e9900 */
[----:B--2---:R-:W-:-:S07]  /*03c0*/  FMNMX R4, R4, R5, PT ;  /* 0x0000000504047209 */ /* 0x004fce0003800000 */
.L_x_17:
[----:B------:R-:W-:Y:S05]  /*03d0*/  @P0 BRA `(.L_x_19) ;  /* 0x0000000000140947 */ /* 0x000fea0003800000 */
[----:B------:R-:W2:Y:S02]  /*03e0*/  LDG.E.CONSTANT R5, desc[UR4][R2.64+0x1100] ;  /* 0x0011000402057981 */ /* 0x000ea4000c1e9900 */
[----:B--2---:R-:W-:-:S07]  /*03f0*/  FMNMX R4, R4, R5, PT ;  /* 0x0000000504047209 */ /* 0x004fce0003800000 */
.L_x_18:
[----:B------:R-:W-:Y:S05]  /*0400*/  @P0 BRA `(.L_x_20) ;  /* 0x0000000000140947 */ /* 0x000fea0003800000 */
[----:B------:R-:W2:Y:S02]  /*0410*/  LDG.E.CONSTANT R5, desc[UR4][R2.64+0x1200] ;  /* 0x0012000402057981 */ /* 0x000ea4000c1e9900 */
[----:B--2---:R-:W-:-:S07]  /*0420*/  FMNMX R4, R4, R5, PT ;  /* 0x0000000504047209 */ /* 0x004fce0003800000 */
.L_x_19:
[----:B------:R-:W-:Y:S05]  /*0430*/  @P0 BRA `(.L_x_21) ;  /* 0x0000000000140947 */ /* 0x000fea0003800000 */
[----:B------:R-:W2:Y:S02]  /*0440*/  LDG.E.CONSTANT R5, desc[UR4][R2.64+0x1300] ;  /* 0x0013000402057981 */ /* 0x000ea4000c1e9900 */
[----:B--2---:R-:W-:-:S07]  /*0450*/  FMNMX R4, R4, R5, PT ;  /* 0x0000000504047209 */ /* 0x004fce0003800000 */
.L_x_20:
[----:B------:R-:W-:Y:S05]  /*0460*/  @P0 BRA `(.L_x_22) ;  /* 0x0000000000140947 */ /* 0x000fea0003800000 */
[----:B------:R-:W2:Y:S02]  /*0470*/  LDG.E.CONSTANT R5, desc[UR4][R2.64+0x1400] ;  /* 0x0014000402057981 */ /* 0x000ea4000c1e9900 */
[----:B--2---:R-:W-:-:S07]  /*0480*/  FMNMX R4, R4, R5, PT ;  /* 0x0000000504047209 */ /* 0x004fce0003800000 */
.L_x_21:
[----:B------:R-:W-:Y:S05]  /*0490*/  @P0 BRA `(.L_x_23) ;  /* 0x0000000000140947 */ /* 0x000fea0003800000 */
[----:B------:R-:W2:Y:S02]  /*04a0*/  LDG.E.CONSTANT R5, desc[UR4][R2.64+0x1500] ;  /* 0x0015000402057981 */ /* 0x000ea4000c1e9900 */
[----:B--2---:R-:W-:-:S07]  /*04b0*/  FMNMX R4, R4, R5, PT ;  /* 0x0000000504047209 */ /* 0x004fce0003800000 */
.L_x_22:
[----:B------:R-:W-:Y:S05]  /*04c0*/  @P0 BRA `(.L_x_24) ;  /* 0x0000000000180947 */ /* 0x000fea0003800000 */
[----:B------:R-:W2:Y:S02]  /*04d0*/  LDG.E.CONSTANT R5, desc[UR4][R2.64+0x1600] ;  /* 0x0016000402057981 */ /* 0x000ea4000c1e9900 */
[----:B--2---:R-:W-:-:S07]  /*04e0*/  FMNMX R4, R4, R5, PT ;  /* 0x0000000504047209 */ /* 0x004fce0003800000 */
.L_x_23:
[----:B------:R-:W-:Y:S05]  /*04f0*/  @P0 BREAK.RELIABLE B1 ;  /* 0x0000000000010942 */ /* 0x000fea0003800100 */
[----:B------:R-:W-:Y:S05]  /*0500*/  @P0 BRA `(.L_x_25) ;  /* 0x00000000001c0947 */ /* 0x000fea0003800000 */
[----:B------:R-:W2:Y:S02]  /*0510*/  LDG.E.CONSTANT R5, desc[UR4][R2.64+0x1700] ;  /* 0x0017000402057981 */ /* 0x000ea4000c1e9900 */
[----:B--2---:R-:W-:-:S07]  /*0520*/  FMNMX R4, R4, R5, PT ;  /* 0x0000000504047209 */ /* 0x004fce0003800000 */
.L_x_24:
[----:B------:R-:W-:Y:S05]  /*0530*/  @P0 BREAK.RELIABLE B1 ;  /* 0x0000000000010942 */ /* 0x000fea0003800100 */
[----:B------:R-:W-:Y:S05]  /*0540*/  @P0 BRA `(.L_x_25) ;  /* 0x00000000000c0947 */ /* 0x000fea0003800000 */
[----:B------:R-:W-:Y:S05]  /*0550*/  BSYNC.RELIABLE B1 ;  /* 0x0000000000017941 */ /* 0x000fea0003800100 */
.L_x_3:
[----:B------:R-:W2:Y:S02]  /*0560*/  LDG.E.CONSTANT R3, desc[UR4][R2.64+0x1800] ;  /* 0x0018000402037981 */ /* 0x000ea4000c1e9900 */
[----:B--2---:R-:W-:-:S07]  /*0570*/  FMNMX R4, R4, R3, PT ;  /* 0x0000000304047209 */ /* 0x004fce0003800000 */
.L_x_25:
[----:B------:R-:W-:Y:S05]  /*0580*/  BSYNC.RECONVERGENT B0 ;  /* 0x0000000000007941 */ /* 0x000fea0003800200 */
.L_x_2:
[----:B------:R-:W-:Y:S05]  /*0590*/  WARPSYNC.ALL ;  /* 0x0000000000007948 */ /* 0x000fea0003800000 */
[----:B------:R-:W-:Y:S05]  /*05a0*/  @P0 EXIT ;  /* 0x000000000000094d */ /* 0x000fea0003800000 */
[----:B------:R-:W0:Y:S02]  /*05b0*/  LDC.64 R2, c[0x0][0x388] ;  /* 0x0000e200ff027b82 */ /* 0x000e240000000a00 */
[----:B0-----:R-:W-:-:S05]  /*05c0*/  IMAD.WIDE.U32 R2, R0, 0x4, R2 ;  /* 0x0000000400027825 */ /* 0x001fca00078e0002 */
[----:B------:R-:W-:Y:S01]  /*05d0*/  STG.E desc[UR4][R2.64], R4 ;  /* 0x0000000402007986 */ /* 0x000fe2000c101904 */
[----:B------:R-:W-:Y:S05]  /*05e0*/  EXIT ;  /* 0x000000000000794d */ /* 0x000fea0003800000 */
.L_x_26:
[----:B------:R-:W-:-:S00]  /*05f0*/  BRA `(.L_x_26) ;  /* 0xfffffffc00fc7947 */ /* 0x000fc0000383ffff */
[----:B------:R-:W-:-:S00]  /*0600*/  NOP ;  /* 0x0000000000007918 */ /* 0x000fc00000000000 */
[----:B------:R-:W-:-:S00]  /*0610*/  NOP ;  /* 0x0000000000007918 */ /* 0x000fc00000000000 */
[----:B------:R-:W-:-:S00]  /*0620*/  NOP ;  /* 0x0000000000007918 */ /* 0x000fc00000000000 */
[----:B------:R-:W-:-:S00]  /*0630*/  NOP ;  /* 0x0000000000007918 */ /* 0x000fc00000000000 */
[----:B------:R-:W-:-:S00]  /*0640*/  NOP ;  /* 0x0000000000007918 */ /* 0x000fc00000000000 */
[----:B------:R-:W-:-:S00]  /*0650*/  NOP ;  /* 0x0000000000007918 */ /* 0x000fc00000000000 */
[----:B------:R-:W-:-:S00]  /*0660*/  NOP ;  /* 0x0000000000007918 */ /* 0x000fc00000000000 */
[----:B------:R-:W-:-:S00]  /*0670*/  NOP ;  /* 0x0000000000007918 */ /* 0x000fc00000000000 */
.L_x_27:


//--------------------- .nv.shared.reserved.0     --------------------------
	.section	.nv.shared.reserved.0,"aw",@nobits
	.weak		__nv_reservedSMEM_offset_0_alias
	.size		__nv_reservedSMEM_offset_0_alias, 0, 64
	.other		__nv_reservedSMEM_offset_0_alias,@"STO_CUDA_RESERVED_SHARED STV_DEFAULT"
__nv_reservedSMEM_offset_0_alias:
	.zero		0
	.zero		64


//--------------------- .nv.constant0.minpool_kernel --------------------------
	.section	.nv.constant0.minpool_kernel,"a",@progbits
	.sectionflags	@""
	.align	4
.nv.constant0.minpool_kernel:
	.zero		912


//--------------------- SYMBOLS --------------------------

	.type		.nv.reservedSmem.offset0,@object
	.size		.nv.reservedSmem.offset0,0x4
